//
// Generated by NVIDIA NVVM Compiler
//
// Compiler Build ID: CL-36424714
// Cuda compilation tools, release 13.0, V13.0.88
// Based on NVVM 20.0.0
//

.version 9.0
.target sm_100
.address_size 64

	// .globl	_Z29gpu_updatePositionAndVelocityP8Particleii

.visible .entry _Z29gpu_updatePositionAndVelocityP8Particleii(
	.param .u64 .ptr .align 1 _Z29gpu_updatePositionAndVelocityP8Particleii_param_0,
	.param .u32 _Z29gpu_updatePositionAndVelocityP8Particleii_param_1,
	.param .u32 _Z29gpu_updatePositionAndVelocityP8Particleii_param_2
)
{
	.reg .pred 	%p<2>;
	.reg .b32 	%r<9>;
	.reg .b32 	%f<16>;
	.reg .b64 	%rd<5>;

	ld.param.u64 	%rd1, [_Z29gpu_updatePositionAndVelocityP8Particleii_param_0];
	ld.param.u32 	%r2, [_Z29gpu_updatePositionAndVelocityP8Particleii_param_1];
	ld.param.u32 	%r3, [_Z29gpu_updatePositionAndVelocityP8Particleii_param_2];
	mov.u32 	%r4, %ctaid.x;
	mov.u32 	%r5, %ntid.x;
	mov.u32 	%r6, %tid.x;
	mad.lo.s32 	%r1, %r4, %r5, %r6;
	setp.ge.s32 	%p1, %r1, %r3;
	@%p1 bra 	$L__BB0_2;
	cvta.to.global.u64 	%rd2, %rd1;
	mul.wide.s32 	%rd3, %r1, 24;
	add.s64 	%rd4, %rd2, %rd3;
	ld.global.f32 	%f1, [%rd4+12];
	ld.global.f32 	%f2, [%rd4];
	add.f32 	%f3, %f1, %f2;
	st.global.f32 	[%rd4], %f3;
	ld.global.f32 	%f4, [%rd4+16];
	ld.global.f32 	%f5, [%rd4+4];
	add.f32 	%f6, %f4, %f5;
	st.global.f32 	[%rd4+4], %f6;
	ld.global.f32 	%f7, [%rd4+20];
	ld.global.f32 	%f8, [%rd4+8];
	add.f32 	%f9, %f7, %f8;
	st.global.f32 	[%rd4+8], %f9;
	mad.lo.s32 	%r7, %r1, 10, %r2;
	rem.s32 	%r8, %r7, %r3;
	cvt.rn.f32.s32 	%f10, %r8;
	cvt.rn.f32.s32 	%f11, %r3;
	div.rn.f32 	%f12, %f10, %f11;
	add.f32 	%f13, %f1, %f12;
	st.global.f32 	[%rd4+12], %f13;
	add.f32 	%f14, %f12, %f4;
	st.global.f32 	[%rd4+16], %f14;
	add.f32 	%f15, %f12, %f7;
	st.global.f32 	[%rd4+20], %f15;
$L__BB0_2:
	ret;

}


// ===== COMPILED SASS (sm_100) =====

	.target	sm_100

	.elftype	@"ET_EXEC"


//--------------------- .note.nv.tkinfo           --------------------------
	.section	.note.nv.tkinfo,"",@"SHT_NOTE"
	.sectionflags	@"SHF_NOTE_NV_TKINFO"
	.tkinfo
        /*0018*/ 	.word	0x00000002
        /*0030*/ 	.string	""
        /*0030*/ 	.string	"ptxas"
        /*0030*/ 	.string	"Cuda compilation tools, release 13.0, V13.0.88"
        /*0030*/ 	.string	"Build cuda_13.0.r13.0/compiler.36424714_0"
        /*0030*/ 	.string	"-arch sm_100 -m 64 "



//--------------------- .note.nv.cuinfo           --------------------------
	.section	.note.nv.cuinfo,"",@"SHT_NOTE"
	.sectionflags	@"SHF_NOTE_NV_CUINFO"
        /*0018*/ 	.short	0x0002
        /*001a*/ 	.short	0x0064
        /*001c*/ 	.short	0x0082
	.zero		2


//--------------------- .nv.info                  --------------------------
	.section	.nv.info,"",@"SHT_CUDA_INFO"
	.align	4


	//----- nvinfo : EIATTR_REGCOUNT
	.align		4
        /*0000*/ 	.byte	0x04, 0x2f
        /*0002*/ 	.short	(.L_1 - .L_0)
	.align		4
.L_0:
        /*0004*/ 	.word	index@(_Z29gpu_updatePositionAndVelocityP8Particleii)
        /*0008*/ 	.word	0x00000014


	//----- nvinfo : EIATTR_FRAME_SIZE
	.align		4
.L_1:
        /*000c*/ 	.byte	0x04, 0x11
        /*000e*/ 	.short	(.L_3 - .L_2)
	.align		4
.L_2:
        /*0010*/ 	.word	index@($__internal_0_$__cuda_sm3x_div_rn_noftz_f32_slowpath)
        /*0014*/ 	.word	0x00000000


	//----- nvinfo : EIATTR_FRAME_SIZE
	.align		4
.L_3:
        /*0018*/ 	.byte	0x04, 0x11
        /*001a*/ 	.short	(.L_5 - .L_4)
	.align		4
.L_4:
        /*001c*/ 	.word	index@(_Z29gpu_updatePositionAndVelocityP8Particleii)
        /*0020*/ 	.word	0x00000000


	//----- nvinfo : EIATTR_MIN_STACK_SIZE
	.align		4
.L_5:
        /*0024*/ 	.byte	0x04, 0x12
        /*0026*/ 	.short	(.L_7 - .L_6)
	.align		4
.L_6:
        /*0028*/ 	.word	index@(_Z29gpu_updatePositionAndVelocityP8Particleii)
        /*002c*/ 	.word	0x00000000
.L_7:


//--------------------- .nv.compat                --------------------------
	.section	.nv.compat,"",@"SHT_CUDA_COMPAT_INFO"
	.align	4
        /*0000*/ 	.byte	0x02, 0x09, 0x00, 0x00, 0x02, 0x02, 0x01, 0x00, 0x02, 0x05, 0x05, 0x00, 0x03, 0x07, 0x01, 0x01
        /*0010*/ 	.byte	0x02, 0x03, 0x00, 0x00, 0x02, 0x06, 0x01, 0x00, 0x04, 0x0b, 0x08, 0x00, 0x01, 0x00, 0x00, 0x00
        /*0020*/ 	.byte	0x00, 0x00, 0x00, 0x00


//--------------------- .nv.info._Z29gpu_updatePositionAndVelocityP8Particleii --------------------------
	.section	.nv.info._Z29gpu_updatePositionAndVelocityP8Particleii,"",@"SHT_CUDA_INFO"
	.sectionflags	@""
	.align	4


	//----- nvinfo : EIATTR_CUDA_API_VERSION
	.align		4
        /*0000*/ 	.byte	0x04, 0x37
        /*0002*/ 	.short	(.L_9 - .L_8)
.L_8:
        /*0004*/ 	.word	0x00000082


	//----- nvinfo : EIATTR_KPARAM_INFO
	.align		4
.L_9:
        /*0008*/ 	.byte	0x04, 0x17
        /*000a*/ 	.short	(.L_11 - .L_10)
.L_10:
        /*000c*/ 	.word	0x00000000
        /*0010*/ 	.short	0x0002
        /*0012*/ 	.short	0x000c
        /*0014*/ 	.byte	0x00, 0xf0, 0x11, 0x00


	//----- nvinfo : EIATTR_KPARAM_INFO
	.align		4
.L_11:
        /*0018*/ 	.byte	0x04, 0x17
        /*001a*/ 	.short	(.L_13 - .L_12)
.L_12:
        /*001c*/ 	.word	0x00000000
        /*0020*/ 	.short	0x0001
        /*0022*/ 	.short	0x0008
        /*0024*/ 	.byte	0x00, 0xf0, 0x11, 0x00


	//----- nvinfo : EIATTR_KPARAM_INFO
	.align		4
.L_13:
        /*0028*/ 	.byte	0x04, 0x17
        /*002a*/ 	.short	(.L_15 - .L_14)
.L_14:
        /*002c*/ 	.word	0x00000000
        /*0030*/ 	.short	0x0000
        /*0032*/ 	.short	0x0000
        /*0034*/ 	.byte	0x00, 0xf5, 0x21, 0x00


	//----- nvinfo : EIATTR_SPARSE_MMA_MASK
	.align		4
.L_15:
        /*0038*/ 	.byte	0x03, 0x50
        /*003a*/ 	.short	0x0000


	//----- nvinfo : EIATTR_MAXREG_COUNT
	.align		4
        /*003c*/ 	.byte	0x03, 0x1b
        /*003e*/ 	.short	0x00ff


	//----- nvinfo : EIATTR_MERCURY_ISA_VERSION
	.align		4
        /*0040*/ 	.byte	0x03, 0x5f
        /*0042*/ 	.short	0x0101


	//----- nvinfo : EIATTR_VRC_CTA_INIT_COUNT
	.align		4
        /*0044*/ 	.byte	0x02, 0x4a
	.zero		1
	.zero		1


	//----- nvinfo : EIATTR_EXIT_INSTR_OFFSETS
	.align		4
        /*0048*/ 	.byte	0x04, 0x1c
        /*004a*/ 	.short	(.L_17 - .L_16)


	//   ....[0]....
.L_16:
        /*004c*/ 	.word	0x00000070


	//   ....[1]....
        /*0050*/ 	.word	0x00000430


	//----- nvinfo : EIATTR_CRS_STACK_SIZE
	.align		4
.L_17:
        /*0054*/ 	.byte	0x04, 0x1e
        /*0056*/ 	.short	(.L_19 - .L_18)
.L_18:
        /*0058*/ 	.word	0x00000000


	//----- nvinfo : EIATTR_CBANK_PARAM_SIZE
	.align		4
.L_19:
        /*005c*/ 	.byte	0x03, 0x19
        /*005e*/ 	.short	0x0010


	//----- nvinfo : EIATTR_PARAM_CBANK
	.align		4
        /*0060*/ 	.byte	0x04, 0x0a
        /*0062*/ 	.short	(.L_21 - .L_20)
	.align		4
.L_20:
        /*0064*/ 	.word	index@(.nv.constant0._Z29gpu_updatePositionAndVelocityP8Particleii)
        /*0068*/ 	.short	0x0380
        /*006a*/ 	.short	0x0010


	//----- nvinfo : EIATTR_SW_WAR
	.align		4
.L_21:
        /*006c*/ 	.byte	0x04, 0x36
        /*006e*/ 	.short	(.L_23 - .L_22)
.L_22:
        /*0070*/ 	.word	0x00000008
.L_23:


//--------------------- .nv.callgraph             --------------------------
	.section	.nv.callgraph,"",@"SHT_CUDA_CALLGRAPH"
	.align	4
	.sectionentsize	8
	.align		4
        /*0000*/ 	.word	0x00000000
	.align		4
        /*0004*/ 	.word	0xffffffff
	.align		4
        /*0008*/ 	.word	0x00000000
	.align		4
        /*000c*/ 	.word	0xfffffffe
	.align		4
        /*0010*/ 	.word	0x00000000
	.align		4
        /*0014*/ 	.word	0xfffffffd
	.align		4
        /*0018*/ 	.word	0x00000000
	.align		4
        /*001c*/ 	.word	0xfffffffc


//--------------------- .text._Z29gpu_updatePositionAndVelocityP8Particleii --------------------------
	.section	.text._Z29gpu_updatePositionAndVelocityP8Particleii,"ax",@progbits
	.align	128
        .global         _Z29gpu_updatePositionAndVelocityP8Particleii
        .type           _Z29gpu_updatePositionAndVelocityP8Particleii,@function
        .size           _Z29gpu_updatePositionAndVelocityP8Particleii,(.L_x_14 - _Z29gpu_updatePositionAndVelocityP8Particleii)
        .other          _Z29gpu_updatePositionAndVelocityP8Particleii,@"STO_CUDA_ENTRY STV_DEFAULT"
_Z29gpu_updatePositionAndVelocityP8Particleii:
.text._Z29gpu_updatePositionAndVelocityP8Particleii:
[----:B------:R-:W-:Y:S01]  /*0000*/  LDC R1, c[0x0][0x37c] ;  /* 0x0000df00ff017b82 */ /* 0x000fe20000000800 */
[----:B------:R-:W0:Y:S07]  /*0010*/  S2R R2, SR_TID.X ;  /* 0x0000000000027919 */ /* 0x000e2e0000002100 */
[----:B------:R-:W0:Y:S08]  /*0020*/  S2UR UR4, SR_CTAID.X ;  /* 0x00000000000479c3 */ /* 0x000e300000002500 */
[----:B------:R-:W0:Y:S08]  /*0030*/  LDC R3, c[0x0][0x360] ;  /* 0x0000d800ff037b82 */ /* 0x000e300000000800 */
[----:B------:R-:W1:Y:S01]  /*0040*/  LDC R0, c[0x0][0x38c] ;  /* 0x0000e300ff007b82 */ /* 0x000e620000000800 */
[----:B0-----:R-:W-:-:S05]  /*0050*/  IMAD R3, R3, UR4, R2 ;  /* 0x0000000403037c24 */ /* 0x001fca000f8e0202 */
[----:B-1----:R-:W-:-:S13]  /*0060*/  ISETP.GE.AND P0, PT, R3, R0, PT ;  /* 0x000000000300720c */ /* 0x002fda0003f06270 */
[----:B------:R-:W-:Y:S05]  /*0070*/  @P0 EXIT ;  /* 0x000000000000094d */ /* 0x000fea0003800000 */
[----:B------:R-:W0:Y:S01]  /*0080*/  LDC.64 R4, c[0x0][0x380] ;  /* 0x0000e000ff047b82 */ /* 0x000e220000000a00 */
[----:B------:R-:W1:Y:S01]  /*0090*/  LDCU.64 UR4, c[0x0][0x358] ;  /* 0x00006b00ff0477ac */ /* 0x000e620008000a00 */
[----:B------:R-:W-:-:S06]  /*00a0*/  IABS R15, R0 ;  /* 0x00000000000f7213 */ /* 0x000fcc0000000000 */
[----:B------:R-:W2:Y:S01]  /*00b0*/  LDC R14, c[0x0][0x388] ;  /* 0x0000e200ff0e7b82 */ /* 0x000ea20000000800 */
[----:B0-----:R-:W-:-:S05]  /*00c0*/  IMAD.WIDE R4, R3, 0x18, R4 ;  /* 0x0000001803047825 */ /* 0x001fca00078e0204 */
[----:B-1----:R-:W3:Y:S04]  /*00d0*/  LDG.E R2, desc[UR4][R4.64+0xc] ;  /* 0x00000c0404027981 */ /* 0x002ee8000c1e1900 */
[----:B------:R-:W3:Y:S04]  /*00e0*/  LDG.E R13, desc[UR4][R4.64] ;  /* 0x00000004040d7981 */ /* 0x000ee8000c1e1900 */
[----:B------:R-:W4:Y:S04]  /*00f0*/  LDG.E R6, desc[UR4][R4.64+0x10] ;  /* 0x0000100404067981 */ /* 0x000f28000c1e1900 */
[----:B------:R-:W4:Y:S04]  /*0100*/  LDG.E R9, desc[UR4][R4.64+0x4] ;  /* 0x0000040404097981 */ /* 0x000f28000c1e1900 */
[----:B------:R-:W5:Y:S04]  /*0110*/  LDG.E R7, desc[UR4][R4.64+0x14] ;  /* 0x0000140404077981 */ /* 0x000f68000c1e1900 */
[----:B------:R-:W5:Y:S01]  /*0120*/  LDG.E R8, desc[UR4][R4.64+0x8] ;  /* 0x0000080404087981 */ /* 0x000f62000c1e1900 */
[----:B------:R-:W0:Y:S01]  /*0130*/  I2F.RP R12, R15 ;  /* 0x0000000f000c7306 */ /* 0x000e220000209400 */
[----:B--2---:R-:W-:Y:S01]  /*0140*/  IMAD R3, R3, 0xa, R14 ;  /* 0x0000000a03037824 */ /* 0x004fe200078e020e */
[----:B------:R-:W-:Y:S04]  /*0150*/  BSSY.RECONVERGENT B0, `(.L_x_0) ;  /* 0x0000027000007945 */ /* 0x000fe80003800200 */
[----:B------:R-:W-:-:S02]  /*0160*/  ISETP.GE.AND P2, PT, R3, RZ, PT ;  /* 0x000000ff0300720c */ /* 0x000fc40003f46270 */
[----:B0-----:R-:W0:Y:S02]  /*0170*/  MUFU.RCP R12, R12 ;  /* 0x0000000c000c7308 */ /* 0x001e240000001000 */
[----:B0-----:R-:W-:Y:S01]  /*0180*/  VIADD R10, R12, 0xffffffe ;  /* 0x0ffffffe0c0a7836 */ /* 0x001fe20000000000 */
[----:B------:R-:W-:Y:S02]  /*0190*/  IABS R12, R3 ;  /* 0x00000003000c7213 */ /* 0x000fe40000000000 */
[----:B------:R-:W-:-:S03]  /*01a0*/  I2FP.F32.S32 R3, R0 ;  /* 0x0000000000037245 */ /* 0x000fc60000201400 */
[----:B------:R0:W1:Y:S02]  /*01b0*/  F2I.FTZ.U32.TRUNC.NTZ R11, R10 ;  /* 0x0000000a000b7305 */ /* 0x000064000021f000 */
[----:B0-----:R-:W-:Y:S02]  /*01c0*/  IMAD.MOV.U32 R10, RZ, RZ, RZ ;  /* 0x000000ffff0a7224 */ /* 0x001fe400078e00ff */
[----:B-1----:R-:W-:-:S04]  /*01d0*/  IMAD.MOV R16, RZ, RZ, -R11 ;  /* 0x000000ffff107224 */ /* 0x002fc800078e0a0b */
[----:B------:R-:W-:-:S04]  /*01e0*/  IMAD R17, R16, R15, RZ ;  /* 0x0000000f10117224 */ /* 0x000fc800078e02ff */
[----:B------:R-:W-:-:S06]  /*01f0*/  IMAD.HI.U32 R11, R11, R17, R10 ;  /* 0x000000110b0b7227 */ /* 0x000fcc00078e000a */
[----:B------:R-:W-:-:S04]  /*0200*/  IMAD.HI.U32 R11, R11, R12, RZ ;  /* 0x0000000c0b0b7227 */ /* 0x000fc800078e00ff */
[----:B------:R-:W-:-:S04]  /*0210*/  IMAD.MOV R11, RZ, RZ, -R11 ;  /* 0x000000ffff0b7224 */ /* 0x000fc800078e0a0b */
[C---:B------:R-:W-:Y:S02]  /*0220*/  IMAD R10, R15.reuse, R11, R12 ;  /* 0x0000000b0f0a7224 */ /* 0x040fe400078e020c */
[----:B------:R-:W0:Y:S03]  /*0230*/  MUFU.RCP R12, R3 ;  /* 0x00000003000c7308 */ /* 0x000e260000001000 */
[----:B------:R-:W-:-:S13]  /*0240*/  ISETP.GT.U32.AND P0, PT, R15, R10, PT ;  /* 0x0000000a0f00720c */ /* 0x000fda0003f04070 */
[----:B------:R-:W-:Y:S01]  /*0250*/  @!P0 IMAD.IADD R10, R10, 0x1, -R15 ;  /* 0x000000010a0a8824 */ /* 0x000fe200078e0a0f */
[----:B------:R-:W-:-:S04]  /*0260*/  ISETP.NE.AND P0, PT, R0, RZ, PT ;  /* 0x000000ff0000720c */ /* 0x000fc80003f05270 */
[----:B------:R-:W-:-:S13]  /*0270*/  ISETP.GT.U32.AND P1, PT, R15, R10, PT ;  /* 0x0000000a0f00720c */ /* 0x000fda0003f24070 */
[----:B------:R-:W-:Y:S02]  /*0280*/  @!P1 IMAD.IADD R10, R10, 0x1, -R15 ;  /* 0x000000010a0a9824 */ /* 0x000fe400078e0a0f */
[----:B0-----:R-:W-:Y:S02]  /*0290*/  FFMA R15, -R3, R12, 1 ;  /* 0x3f800000030f7423 */ /* 0x001fe4000000010c */
[----:B------:R-:W-:Y:S01]  /*02a0*/  @!P2 IMAD.MOV R10, RZ, RZ, -R10 ;  /* 0x000000ffff0aa224 */ /* 0x000fe200078e0a0a */
[----:B------:R-:W-:Y:S01]  /*02b0*/  @!P0 LOP3.LUT R10, RZ, R0, RZ, 0x33, !PT ;  /* 0x00000000ff0a8212 */ /* 0x000fe200078e33ff */
[----:B------:R-:W-:-:S03]  /*02c0*/  FFMA R15, R12, R15, R12 ;  /* 0x0000000f0c0f7223 */ /* 0x000fc6000000000c */
[----:B------:R-:W-:-:S04]  /*02d0*/  I2FP.F32.S32 R0, R10 ;  /* 0x0000000a00007245 */ /* 0x000fc80000201400 */
[----:B------:R-:W0:Y:S01]  /*02e0*/  FCHK P0, R0, R3 ;  /* 0x0000000300007302 */ /* 0x000e220000000000 */
[----:B---3--:R-:W-:-:S05]  /*02f0*/  FADD R13, R2, R13 ;  /* 0x0000000d020d7221 */ /* 0x008fca0000000000 */
[----:B------:R1:W-:Y:S01]  /*0300*/  STG.E desc[UR4][R4.64], R13 ;  /* 0x0000000d04007986 */ /* 0x0003e2000c101904 */
[----:B----4-:R-:W-:-:S05]  /*0310*/  FADD R9, R6, R9 ;  /* 0x0000000906097221 */ /* 0x010fca0000000000 */
[----:B------:R1:W-:Y:S01]  /*0320*/  STG.E desc[UR4][R4.64+0x4], R9 ;  /* 0x0000040904007986 */ /* 0x0003e2000c101904 */
[----:B-----5:R-:W-:Y:S01]  /*0330*/  FADD R11, R7, R8 ;  /* 0x00000008070b7221 */ /* 0x020fe20000000000 */
[----:B------:R-:W-:-:S04]  /*0340*/  FFMA R8, R0, R15, RZ ;  /* 0x0000000f00087223 */ /* 0x000fc800000000ff */
[----:B------:R1:W-:Y:S01]  /*0350*/  STG.E desc[UR4][R4.64+0x8], R11 ;  /* 0x0000080b04007986 */ /* 0x0003e2000c101904 */
[----:B------:R-:W-:-:S04]  /*0360*/  FFMA R10, -R3, R8, R0 ;  /* 0x00000008030a7223 */ /* 0x000fc80000000100 */
[----:B------:R-:W-:Y:S01]  /*0370*/  FFMA R15, R15, R10, R8 ;  /* 0x0000000a0f0f7223 */ /* 0x000fe20000000008 */
[----:B0-----:R-:W-:Y:S06]  /*0380*/  @!P0 BRA `(.L_x_1) ;  /* 0x00000000000c8947 */ /* 0x001fec0003800000 */
[----:B------:R-:W-:-:S07]  /*0390*/  MOV R8, 0x3b0 ;  /* 0x000003b000087802 */ /* 0x000fce0000000f00 */
[----:B-1----:R-:W-:Y:S05]  /*03a0*/  CALL.REL.NOINC `($__internal_0_$__cuda_sm3x_div_rn_noftz_f32_slowpath) ;  /* 0x0000000000247944 */ /* 0x002fea0003c00000 */
[----:B------:R-:W-:-:S07]  /*03b0*/  IMAD.MOV.U32 R15, RZ, RZ, R0 ;  /* 0x000000ffff0f7224 */ /* 0x000fce00078e0000 */
.L_x_1:
[----:B------:R-:W-:Y:S05]  /*03c0*/  BSYNC.RECONVERGENT B0 ;  /* 0x0000000000007941 */ /* 0x000fea0003800200 */
.L_x_0:
[--C-:B------:R-:W-:Y:S01]  /*03d0*/  FADD R3, R2, R15.reuse ;  /* 0x0000000f02037221 */ /* 0x100fe20000000000 */
[--C-:B-1----:R-:W-:Y:S01]  /*03e0*/  FADD R9, R6, R15.reuse ;  /* 0x0000000f06097221 */ /* 0x102fe20000000000 */
[----:B------:R-:W-:-:S03]  /*03f0*/  FADD R7, R7, R15 ;  /* 0x0000000f07077221 */ /* 0x000fc60000000000 */
[----:B------:R-:W-:Y:S04]  /*0400*/  STG.E desc[UR4][R4.64+0xc], R3 ;  /* 0x00000c0304007986 */ /* 0x000fe8000c101904 */
[----:B------:R-:W-:Y:S04]  /*0410*/  STG.E desc[UR4][R4.64+0x10], R9 ;  /* 0x0000100904007986 */ /* 0x000fe8000c101904 */
[----:B------:R-:W-:Y:S01]  /*0420*/  STG.E desc[UR4][R4.64+0x14], R7 ;  /* 0x0000140704007986 */ /* 0x000fe2000c101904 */
[----:B------:R-:W-:Y:S05]  /*0430*/  EXIT ;  /* 0x000000000000794d */ /* 0x000fea0003800000 */
        .weak           $__internal_0_$__cuda_sm3x_div_rn_noftz_f32_slowpath
        .type           $__internal_0_$__cuda_sm3x_div_rn_noftz_f32_slowpath,@function
        .size           $__internal_0_$__cuda_sm3x_div_rn_noftz_f32_slowpath,(.L_x_14 - $__internal_0_$__cuda_sm3x_div_rn_noftz_f32_slowpath)
$__internal_0_$__cuda_sm3x_div_rn_noftz_f32_slowpath:
[--C-:B------:R-:W-:Y:S01]  /*0440*/  SHF.R.U32.HI R10, RZ, 0x17, R3.reuse ;  /* 0x00000017ff0a7819 */ /* 0x100fe20000011603 */
[----:B------:R-:W-:Y:S01]  /*0450*/  BSSY.RECONVERGENT B1, `(.L_x_2) ;  /* 0x0000064000017945 */ /* 0x000fe20003800200 */
[--C-:B------:R-:W-:Y:S01]  /*0460*/  SHF.R.U32.HI R9, RZ, 0x17, R0.reuse ;  /* 0x00000017ff097819 */ /* 0x100fe20000011600 */
[----:B------:R-:W-:Y:S01]  /*0470*/  IMAD.MOV.U32 R11, RZ, RZ, R0 ;  /* 0x000000ffff0b7224 */ /* 0x000fe200078e0000 */
[----:B------:R-:W-:Y:S01]  /*0480*/  LOP3.LUT R10, R10, 0xff, RZ, 0xc0, !PT ;  /* 0x000000ff0a0a7812 */ /* 0x000fe200078ec0ff */
[----:B------:R-:W-:Y:S01]  /*0490*/  IMAD.MOV.U32 R12, RZ, RZ, R3 ;  /* 0x000000ffff0c7224 */ /* 0x000fe200078e0003 */
[----:B------:R-:W-:-:S03]  /*04a0*/  LOP3.LUT R14, R9, 0xff, RZ, 0xc0, !PT ;  /* 0x000000ff090e7812 */ /* 0x000fc600078ec0ff */
[----:B------:R-:W-:Y:S02]  /*04b0*/  VIADD R13, R10, 0xffffffff ;  /* 0xffffffff0a0d7836 */ /* 0x000fe40000000000 */
[----:B------:R-:W-:-:S03]  /*04c0*/  VIADD R15, R14, 0xffffffff ;  /* 0xffffffff0e0f7836 */ /* 0x000fc60000000000 */
[----:B------:R-:W-:-:S04]  /*04d0*/  ISETP.GT.U32.AND P0, PT, R13, 0xfd, PT ;  /* 0x000000fd0d00780c */ /* 0x000fc80003f04070 */
[----:B------:R-:W-:-:S13]  /*04e0*/  ISETP.GT.U32.OR P0, PT, R15, 0xfd, P0 ;  /* 0x000000fd0f00780c */ /* 0x000fda0000704470 */
[----:B------:R-:W-:Y:S01]  /*04f0*/  @!P0 IMAD.MOV.U32 R9, RZ, RZ, RZ ;  /* 0x000000ffff098224 */ /* 0x000fe200078e00ff */
[----:B------:R-:W-:Y:S06]  /*0500*/  @!P0 BRA `(.L_x_3) ;  /* 0x00000000005c8947 */ /* 0x000fec0003800000 */
[----:B------:R-:W-:Y:S02]  /*0510*/  FSETP.GTU.FTZ.AND P0, PT, |R0|, +INF , PT ;  /* 0x7f8000000000780b */ /* 0x000fe40003f1c200 */
[----:B------:R-:W-:-:S04]  /*0520*/  FSETP.GTU.FTZ.AND P1, PT, |R3|, +INF , PT ;  /* 0x7f8000000300780b */ /* 0x000fc80003f3c200 */
[----:B------:R-:W-:-:S13]  /*0530*/  PLOP3.LUT P0, PT, P0, P1, PT, 0xf8, 0x8f ;  /* 0x00000000008f781c */ /* 0x000fda0000703f70 */
[----:B------:R-:W-:Y:S05]  /*0540*/  @P0 BRA `(.L_x_4) ;  /* 0x00000004004c0947 */ /* 0x000fea0003800000 */
[----:B------:R-:W-:-:S13]  /*0550*/  LOP3.LUT P0, RZ, R12, 0x7fffffff, R11, 0xc8, !PT ;  /* 0x7fffffff0cff7812 */ /* 0x000fda000780c80b */
[----:B------:R-:W-:Y:S05]  /*0560*/  @!P0 BRA `(.L_x_5) ;  /* 0x00000004003c8947 */ /* 0x000fea0003800000 */
[C---:B------:R-:W-:Y:S02]  /*0570*/  FSETP.NEU.FTZ.AND P2, PT, |R0|.reuse, +INF , PT ;  /* 0x7f8000000000780b */ /* 0x040fe40003f5d200 */
[----:B------:R-:W-:Y:S02]  /*0580*/  FSETP.NEU.FTZ.AND P1, PT, |R3|, +INF , PT ;  /* 0x7f8000000300780b */ /* 0x000fe40003f3d200 */
[----:B------:R-:W-:-:S11]  /*0590*/  FSETP.NEU.FTZ.AND P0, PT, |R0|, +INF , PT ;  /* 0x7f8000000000780b */ /* 0x000fd60003f1d200 */
[----:B------:R-:W-:Y:S05]  /*05a0*/  @!P1 BRA !P2, `(.L_x_5) ;  /* 0x00000004002c9947 */ /* 0x000fea0005000000 */
[----:B------:R-:W-:-:S04]  /*05b0*/  LOP3.LUT P2, RZ, R11, 0x7fffffff, RZ, 0xc0, !PT ;  /* 0x7fffffff0bff7812 */ /* 0x000fc8000784c0ff */
[----:B------:R-:W-:-:S13]  /*05c0*/  PLOP3.LUT P1, PT, P1, P2, PT, 0x2f, 0xf2 ;  /* 0x0000000000f2781c */ /* 0x000fda0000f24577 */
[----:B------:R-:W-:Y:S05]  /*05d0*/  @P1 BRA `(.L_x_6) ;  /* 0x0000000400181947 */ /* 0x000fea0003800000 */
[----:B------:R-:W-:-:S04]  /*05e0*/  LOP3.LUT P1, RZ, R12, 0x7fffffff, RZ, 0xc0, !PT ;  /* 0x7fffffff0cff7812 */ /* 0x000fc8000782c0ff */
[----:B------:R-:W-:-:S13]  /*05f0*/  PLOP3.LUT P0, PT, P0, P1, PT, 0x2f, 0xf2 ;  /* 0x0000000000f2781c */ /* 0x000fda0000702577 */
[----:B------:R-:W-:Y:S05]  /*0600*/  @P0 BRA `(.L_x_7) ;  /* 0x0000000400000947 */ /* 0x000fea0003800000 */
[----:B------:R-:W-:Y:S02]  /*0610*/  ISETP.GE.AND P0, PT, R15, RZ, PT ;  /* 0x000000ff0f00720c */ /* 0x000fe40003f06270 */
[----:B------:R-:W-:-:S11]  /*0620*/  ISETP.GE.AND P1, PT, R13, RZ, PT ;  /* 0x000000ff0d00720c */ /* 0x000fd60003f26270 */
[----:B------:R-:W-:Y:S02]  /*0630*/  @P0 IMAD.MOV.U32 R9, RZ, RZ, RZ ;  /* 0x000000ffff090224 */ /* 0x000fe400078e00ff */
[----:B------:R-:W-:Y:S01]  /*0640*/  @!P0 FFMA R11, R0, 1.84467440737095516160e+19, RZ ;  /* 0x5f800000000b8823 */ /* 0x000fe200000000ff */
[----:B------:R-:W-:Y:S02]  /*0650*/  @!P0 IMAD.MOV.U32 R9, RZ, RZ, -0x40 ;  /* 0xffffffc0ff098424 */ /* 0x000fe400078e00ff */
[----:B------:R-:W-:Y:S02]  /*0660*/  @!P1 FFMA R12, R3, 1.84467440737095516160e+19, RZ ;  /* 0x5f800000030c9823 */ /* 0x000fe400000000ff */
[----:B------:R-:W-:-:S07]  /*0670*/  @!P1 VIADD R9, R9, 0x40 ;  /* 0x0000004009099836 */ /* 0x000fce0000000000 */
.L_x_3:
[----:B------:R-:W-:Y:S01]  /*0680*/  LEA R3, R10, 0xc0800000, 0x17 ;  /* 0xc08000000a037811 */ /* 0x000fe200078eb8ff */
[----:B------:R-:W-:Y:S04]  /*0690*/  BSSY.RECONVERGENT B2, `(.L_x_8) ;  /* 0x0000036000027945 */ /* 0x000fe80003800200 */
[----:B------:R-:W-:Y:S02]  /*06a0*/  IMAD.IADD R12, R12, 0x1, -R3 ;  /* 0x000000010c0c7824 */ /* 0x000fe400078e0a03 */
[----:B------:R-:W-:Y:S02]  /*06b0*/  VIADD R3, R14, 0xffffff81 ;  /* 0xffffff810e037836 */ /* 0x000fe40000000000 */
[----:B------:R-:W0:Y:S01]  /*06c0*/  MUFU.RCP R13, R12 ;  /* 0x0000000c000d7308 */ /* 0x000e220000001000 */
[----:B------:R-:W-:Y:S01]  /*06d0*/  FADD.FTZ R15, -R12, -RZ ;  /* 0x800000ff0c0f7221 */ /* 0x000fe20000010100 */
[C---:B------:R-:W-:Y:S01]  /*06e0*/  IMAD R0, R3.reuse, -0x800000, R11 ;  /* 0xff80000003007824 */ /* 0x040fe200078e020b */
[----:B------:R-:W-:-:S05]  /*06f0*/  IADD3 R10, PT, PT, R3, 0x7f, -R10 ;  /* 0x0000007f030a7810 */ /* 0x000fca0007ffe80a */
[----:B------:R-:W-:Y:S02]  /*0700*/  IMAD.IADD R10, R10, 0x1, R9 ;  /* 0x000000010a0a7824 */ /* 0x000fe400078e0209 */
[----:B0-----:R-:W-:-:S04]  /*0710*/  FFMA R14, R13, R15, 1 ;  /* 0x3f8000000d0e7423 */ /* 0x001fc8000000000f */
[----:B------:R-:W-:-:S04]  /*0720*/  FFMA R16, R13, R14, R13 ;  /* 0x0000000e0d107223 */ /* 0x000fc8000000000d */
[----:B------:R-:W-:-:S04]  /*0730*/  FFMA R11, R0, R16, RZ ;  /* 0x00000010000b7223 */ /* 0x000fc800000000ff */
[----:B------:R-:W-:-:S04]  /*0740*/  FFMA R14, R15, R11, R0 ;  /* 0x0000000b0f0e7223 */ /* 0x000fc80000000000 */
[----:B------:R-:W-:-:S04]  /*0750*/  FFMA R11, R16, R14, R11 ;  /* 0x0000000e100b7223 */ /* 0x000fc8000000000b */
[----:B------:R-:W-:-:S04]  /*0760*/  FFMA R14, R15, R11, R0 ;  /* 0x0000000b0f0e7223 */ /* 0x000fc80000000000 */
[----:B------:R-:W-:-:S05]  /*0770*/  FFMA R0, R16, R14, R11 ;  /* 0x0000000e10007223 */ /* 0x000fca000000000b */
[----:B------:R-:W-:-:S04]  /*0780*/  SHF.R.U32.HI R3, RZ, 0x17, R0 ;  /* 0x00000017ff037819 */ /* 0x000fc80000011600 */
[----:B------:R-:W-:-:S05]  /*0790*/  LOP3.LUT R3, R3, 0xff, RZ, 0xc0, !PT ;  /* 0x000000ff03037812 */ /* 0x000fca00078ec0ff */
[----:B------:R-:W-:-:S04]  /*07a0*/  IMAD.IADD R13, R3, 0x1, R10 ;  /* 0x00000001030d7824 */ /* 0x000fc800078e020a */
[----:B------:R-:W-:-:S05]  /*07b0*/  VIADD R3, R13, 0xffffffff ;  /* 0xffffffff0d037836 */ /* 0x000fca0000000000 */
[----:B------:R-:W-:-:S13]  /*07c0*/  ISETP.GE.U32.AND P0, PT, R3, 0xfe, PT ;  /* 0x000000fe0300780c */ /* 0x000fda0003f06070 */
[----:B------:R-:W-:Y:S05]  /*07d0*/  @!P0 BRA `(.L_x_9) ;  /* 0x0000000000808947 */ /* 0x000fea0003800000 */
[----:B------:R-:W-:-:S13]  /*07e0*/  ISETP.GT.AND P0, PT, R13, 0xfe, PT ;  /* 0x000000fe0d00780c */ /* 0x000fda0003f04270 */
[----:B------:R-:W-:Y:S05]  /*07f0*/  @P0 BRA `(.L_x_10) ;  /* 0x00000000006c0947 */ /* 0x000fea0003800000 */
[----:B------:R-:W-:-:S13]  /*0800*/  ISETP.GE.AND P0, PT, R13, 0x1, PT ;  /* 0x000000010d00780c */ /* 0x000fda0003f06270 */
[----:B------:R-:W-:Y:S05]  /*0810*/  @P0 BRA `(.L_x_11) ;  /* 0x0000000000740947 */ /* 0x000fea0003800000 */
[----:B------:R-:W-:Y:S02]  /*0820*/  ISETP.GE.AND P0, PT, R13, -0x18, PT ;  /* 0xffffffe80d00780c */ /* 0x000fe40003f06270 */
[----:B------:R-:W-:-:S11]  /*0830*/  LOP3.LUT R0, R0, 0x80000000, RZ, 0xc0, !PT ;  /* 0x8000000000007812 */ /* 0x000fd600078ec0ff */
[----:B------:R-:W-:Y:S05]  /*0840*/  @!P0 BRA `(.L_x_11) ;  /* 0x0000000000688947 */ /* 0x000fea0003800000 */
[CCC-:B------:R-:W-:Y:S01]  /*0850*/  FFMA.RZ R3, R16.reuse, R14.reuse, R11.reuse ;  /* 0x0000000e10037223 */ /* 0x1c0fe2000000c00b */
[C---:B------:R-:W-:Y:S02]  /*0860*/  VIADD R12, R13.reuse, 0x20 ;  /* 0x000000200d0c7836 */ /* 0x040fe40000000000 */
[CCC-:B------:R-:W-:Y:S01]  /*0870*/  FFMA.RM R10, R16.reuse, R14.reuse, R11.reuse ;  /* 0x0000000e100a7223 */ /* 0x1c0fe2000000400b */
[----:B------:R-:W-:Y:S02]  /*0880*/  ISETP.NE.AND P2, PT, R13, RZ, PT ;  /* 0x000000ff0d00720c */ /* 0x000fe40003f45270 */
[----:B------:R-:W-:Y:S01]  /*0890*/  LOP3.LUT R9, R3, 0x7fffff, RZ, 0xc0, !PT ;  /* 0x007fffff03097812 */ /* 0x000fe200078ec0ff */
[----:B------:R-:W-:Y:S01]  /*08a0*/  FFMA.RP R3, R16, R14, R11 ;  /* 0x0000000e10037223 */ /* 0x000fe2000000800b */
[----:B------:R-:W-:Y:S01]  /*08b0*/  IMAD.MOV R11, RZ, RZ, -R13 ;  /* 0x000000ffff0b7224 */ /* 0x000fe200078e0a0d */
[----:B------:R-:W-:Y:S02]  /*08c0*/  ISETP.NE.AND P1, PT, R13, RZ, PT ;  /* 0x000000ff0d00720c */ /* 0x000fe40003f25270 */
[----:B------:R-:W-:-:S02]  /*08d0*/  LOP3.LUT R9, R9, 0x800000, RZ, 0xfc, !PT ;  /* 0x0080000009097812 */ /* 0x000fc400078efcff */
[----:B------:R-:W-:Y:S02]  /*08e0*/  FSETP.NEU.FTZ.AND P0, PT, R3, R10, PT ;  /* 0x0000000a0300720b */ /* 0x000fe40003f1d000 */
[----:B------:R-:W-:Y:S02]  /*08f0*/  SHF.L.U32 R12, R9, R12, RZ ;  /* 0x0000000c090c7219 */ /* 0x000fe400000006ff */
[----:B------:R-:W-:Y:S02]  /*0900*/  SEL R10, R11, RZ, P2 ;  /* 0x000000ff0b0a7207 */ /* 0x000fe40001000000 */
[----:B------:R-:W-:Y:S02]  /*0910*/  ISETP.NE.AND P1, PT, R12, RZ, P1 ;  /* 0x000000ff0c00720c */ /* 0x000fe40000f25270 */
[----:B------:R-:W-:Y:S02]  /*0920*/  SHF.R.U32.HI R10, RZ, R10, R9 ;  /* 0x0000000aff0a7219 */ /* 0x000fe40000011609 */
[----:B------:R-:W-:-:S02]  /*0930*/  PLOP3.LUT P0, PT, P0, P1, PT, 0xf8, 0x8f ;  /* 0x00000000008f781c */ /* 0x000fc40000703f70 */
[----:B------:R-:W-:Y:S02]  /*0940*/  SHF.R.U32.HI R12, RZ, 0x1, R10 ;  /* 0x00000001ff0c7819 */ /* 0x000fe4000001160a */
[----:B------:R-:W-:-:S04]  /*0950*/  SEL R3, RZ, 0x1, !P0 ;  /* 0x00000001ff037807 */ /* 0x000fc80004000000 */
[----:B------:R-:W-:-:S04]  /*0960*/  LOP3.LUT R3, R3, 0x1, R12, 0xf8, !PT ;  /* 0x0000000103037812 */ /* 0x000fc800078ef80c */
[----:B------:R-:W-:-:S05]  /*0970*/  LOP3.LUT R3, R3, R10, RZ, 0xc0, !PT ;  /* 0x0000000a03037212 */ /* 0x000fca00078ec0ff */
[----:B------:R-:W-:-:S05]  /*0980*/  IMAD.IADD R3, R12, 0x1, R3 ;  /* 0x000000010c037824 */ /* 0x000fca00078e0203 */
[----:B------:R-:W-:Y:S01]  /*0990*/  LOP3.LUT R0, R3, R0, RZ, 0xfc, !PT ;  /* 0x0000000003007212 */ /* 0x000fe200078efcff */
[----:B------:R-:W-:Y:S06]  /*09a0*/  BRA `(.L_x_11) ;  /* 0x0000000000107947 */ /* 0x000fec0003800000 */
.L_x_10:
[----:B------:R-:W-:-:S04]  /*09b0*/  LOP3.LUT R0, R0, 0x80000000, RZ, 0xc0, !PT ;  /* 0x8000000000007812 */ /* 0x000fc800078ec0ff */
[----:B------:R-:W-:Y:S01]  /*09c0*/  LOP3.LUT R0, R0, 0x7f800000, RZ, 0xfc, !PT ;  /* 0x7f80000000007812 */ /* 0x000fe200078efcff */
[----:B------:R-:W-:Y:S06]  /*09d0*/  BRA `(.L_x_11) ;  /* 0x0000000000047947 */ /* 0x000fec0003800000 */
.L_x_9:
[----:B------:R-:W-:-:S07]  /*09e0*/  IMAD R0, R10, 0x800000, R0 ;  /* 0x008000000a007824 */ /* 0x000fce00078e0200 */
.L_x_11:
[----:B------:R-:W-:Y:S05]  /*09f0*/  BSYNC.RECONVERGENT B2 ;  /* 0x0000000000027941 */ /* 0x000fea0003800200 */
.L_x_8:
[----:B------:R-:W-:Y:S05]  /*0a00*/  BRA `(.L_x_12) ;  /* 0x0000000000207947 */ /* 0x000fea0003800000 */
.L_x_7:
[----:B------:R-:W-:-:S04]  /*0a10*/  LOP3.LUT R0, R12, 0x80000000, R11, 0x48, !PT ;  /* 0x800000000c007812 */ /* 0x000fc800078e480b */
[----:B------:R-:W-:Y:S01]  /*0a20*/  LOP3.LUT R0, R0, 0x7f800000, RZ, 0xfc, !PT ;  /* 0x7f80000000007812 */ /* 0x000fe200078efcff */
[----:B------:R-:W-:Y:S06]  /*0a30*/  BRA `(.L_x_12) ;  /* 0x0000000000147947 */ /* 0x000fec0003800000 */
.L_x_6:
[----:B------:R-:W-:Y:S01]  /*0a40*/  LOP3.LUT R0, R12, 0x80000000, R11, 0x48, !PT ;  /* 0x800000000c007812 */ /* 0x000fe200078e480b */
[----:B------:R-:W-:Y:S06]  /*0a50*/  BRA `(.L_x_12) ;  /* 0x00000000000c7947 */ /* 0x000fec0003800000 */
.L_x_5:
[----:B------:R-:W0:Y:S01]  /*0a60*/  MUFU.RSQ R0, -QNAN ;  /* 0xffc0000000007908 */ /* 0x000e220000001400 */
[----:B------:R-:W-:Y:S05]  /*0a70*/  BRA `(.L_x_12) ;  /* 0x0000000000047947 */ /* 0x000fea0003800000 */
.L_x_4:
[----:B------:R-:W-:-:S07]  /*0a80*/  FADD.FTZ R0, R0, R3 ;  /* 0x0000000300007221 */ /* 0x000fce0000010000 */
.L_x_12:
[----:B------:R-:W-:Y:S05]  /*0a90*/  BSYNC.RECONVERGENT B1 ;  /* 0x0000000000017941 */ /* 0x000fea0003800200 */
.L_x_2:
[----:B------:R-:W-:-:S04]  /*0aa0*/  IMAD.MOV.U32 R9, RZ, RZ, 0x0 ;  /* 0x00000000ff097424 */ /* 0x000fc800078e00ff */
[----:B0-----:R-:W-:Y:S05]  /*0ab0*/  RET.REL.NODEC R8 `(_Z29gpu_updatePositionAndVelocityP8Particleii) ;  /* 0xfffffff408507950 */ /* 0x001fea0003c3ffff */
.L_x_13:
[----:B------:R-:W-:-:S00]  /*0ac0*/  BRA `(.L_x_13) ;  /* 0xfffffffc00fc7947 */ /* 0x000fc0000383ffff */
[----:B------:R-:W-:-:S00]  /*0ad0*/  NOP ;  /* 0x0000000000007918 */ /* 0x000fc00000000000 */
        /* <DEDUP_REMOVED lines=10> */
.L_x_14:


//--------------------- .nv.shared.reserved.0     --------------------------
	.section	.nv.shared.reserved.0,"aw",@nobits
	.weak		__nv_reservedSMEM_offset_0_alias
	.size		__nv_reservedSMEM_offset_0_alias, 0, 64
	.other		__nv_reservedSMEM_offset_0_alias,@"STO_CUDA_RESERVED_SHARED STV_DEFAULT"
__nv_reservedSMEM_offset_0_alias:
	.zero		0
	.zero		64


//--------------------- .nv.constant0._Z29gpu_updatePositionAndVelocityP8Particleii --------------------------
	.section	.nv.constant0._Z29gpu_updatePositionAndVelocityP8Particleii,"a",@progbits
	.sectionflags	@""
	.align	4
.nv.constant0._Z29gpu_updatePositionAndVelocityP8Particleii:
	.zero		912


//--------------------- SYMBOLS --------------------------

	.type		.nv.reservedSmem.offset0,@object
	.size		.nv.reservedSmem.offset0,0x4
